//
// Generated by NVIDIA NVVM Compiler
//
// Compiler Build ID: CL-36424714
// Cuda compilation tools, release 13.0, V13.0.88
// Based on NVVM 20.0.0
//

.version 9.0
.target sm_100
.address_size 64

	// .globl	_Z13rowmax_kernelPfS_
.global .align 4 .b8 x[256];
.global .align 4 .b8 result[32];

.visible .entry _Z13rowmax_kernelPfS_(
	.param .u64 .ptr .align 1 _Z13rowmax_kernelPfS__param_0,
	.param .u64 .ptr .align 1 _Z13rowmax_kernelPfS__param_1
)
{
	.reg .pred 	%p<17>;
	.reg .b32 	%r<12>;
	.reg .b32 	%f<18>;
	.reg .b64 	%rd<22>;

	ld.param.u64 	%rd2, [_Z13rowmax_kernelPfS__param_0];
	ld.param.u64 	%rd3, [_Z13rowmax_kernelPfS__param_1];
	mov.u32 	%r3, %tid.y;
	mov.u32 	%r4, %ctaid.y;
	mov.u32 	%r5, %ntid.y;
	mad.lo.s32 	%r1, %r4, %r5, %r3;
	mov.u32 	%r6, %tid.x;
	mov.u32 	%r7, %ctaid.x;
	mov.u32 	%r8, %ntid.x;
	mad.lo.s32 	%r2, %r7, %r8, %r6;
	setp.gt.u32 	%p1, %r1, 7;
	setp.gt.s32 	%p2, %r2, 7;
	mul.wide.u32 	%rd4, %r1, 32;
	mov.u64 	%rd5, x;
	add.s64 	%rd1, %rd5, %rd4;
	or.pred  	%p3, %p1, %p2;
	@%p3 bra 	$L__BB0_2;
	cvta.to.global.u64 	%rd6, %rd2;
	shl.b32 	%r9, %r1, 3;
	add.s32 	%r10, %r9, %r2;
	mul.wide.s32 	%rd7, %r10, 4;
	add.s64 	%rd8, %rd6, %rd7;
	ld.global.f32 	%f1, [%rd8];
	mul.wide.s32 	%rd9, %r2, 4;
	add.s64 	%rd10, %rd1, %rd9;
	st.global.f32 	[%rd10], %f1;
$L__BB0_2:
	setp.gt.u32 	%p4, %r1, 7;
	setp.ne.s32 	%p5, %r2, 0;
	or.pred  	%p6, %p5, %p4;
	@%p6 bra 	$L__BB0_4;
	ld.global.f32 	%f2, [%rd1];
	ld.global.f32 	%f3, [%rd1+4];
	setp.gt.f32 	%p7, %f3, %f2;
	selp.f32 	%f4, %f3, %f2, %p7;
	ld.global.f32 	%f5, [%rd1+8];
	setp.gt.f32 	%p8, %f5, %f4;
	selp.f32 	%f6, %f5, %f4, %p8;
	ld.global.f32 	%f7, [%rd1+12];
	setp.gt.f32 	%p9, %f7, %f6;
	selp.f32 	%f8, %f7, %f6, %p9;
	ld.global.f32 	%f9, [%rd1+16];
	setp.gt.f32 	%p10, %f9, %f8;
	selp.f32 	%f10, %f9, %f8, %p10;
	ld.global.f32 	%f11, [%rd1+20];
	setp.gt.f32 	%p11, %f11, %f10;
	selp.f32 	%f12, %f11, %f10, %p11;
	ld.global.f32 	%f13, [%rd1+24];
	setp.gt.f32 	%p12, %f13, %f12;
	selp.f32 	%f14, %f13, %f12, %p12;
	ld.global.f32 	%f15, [%rd1+28];
	setp.gt.f32 	%p13, %f15, %f14;
	selp.f32 	%f16, %f15, %f14, %p13;
	mul.wide.u32 	%rd11, %r1, 4;
	mov.u64 	%rd12, result;
	add.s64 	%rd13, %rd12, %rd11;
	st.global.f32 	[%rd13], %f16;
$L__BB0_4:
	setp.gt.u32 	%p14, %r1, 7;
	setp.gt.s32 	%p15, %r2, 0;
	or.pred  	%p16, %p14, %p15;
	@%p16 bra 	$L__BB0_6;
	mul.wide.u32 	%rd14, %r1, 4;
	mov.u64 	%rd15, result;
	add.s64 	%rd16, %rd15, %rd14;
	mul.wide.s32 	%rd17, %r2, 4;
	add.s64 	%rd18, %rd16, %rd17;
	ld.global.f32 	%f17, [%rd18];
	add.s32 	%r11, %r1, %r2;
	cvta.to.global.u64 	%rd19, %rd3;
	mul.wide.s32 	%rd20, %r11, 4;
	add.s64 	%rd21, %rd19, %rd20;
	st.global.f32 	[%rd21], %f17;
$L__BB0_6:
	ret;

}


// ===== COMPILED SASS (sm_100) =====

	.target	sm_100

	.elftype	@"ET_EXEC"


//--------------------- .note.nv.tkinfo           --------------------------
	.section	.note.nv.tkinfo,"",@"SHT_NOTE"
	.sectionflags	@"SHF_NOTE_NV_TKINFO"
	.tkinfo
        /*0018*/ 	.word	0x00000002
        /*0030*/ 	.string	""
        /*0030*/ 	.string	"ptxas"
        /*0030*/ 	.string	"Cuda compilation tools, release 13.0, V13.0.88"
        /*0030*/ 	.string	"Build cuda_13.0.r13.0/compiler.36424714_0"
        /*0030*/ 	.string	"-arch sm_100 -m 64 "



//--------------------- .note.nv.cuinfo           --------------------------
	.section	.note.nv.cuinfo,"",@"SHT_NOTE"
	.sectionflags	@"SHF_NOTE_NV_CUINFO"
        /*0018*/ 	.short	0x0002
        /*001a*/ 	.short	0x0064
        /*001c*/ 	.short	0x0082
	.zero		2


//--------------------- .nv.info                  --------------------------
	.section	.nv.info,"",@"SHT_CUDA_INFO"
	.align	4


	//----- nvinfo : EIATTR_REGCOUNT
	.align		4
        /*0000*/ 	.byte	0x04, 0x2f
        /*0002*/ 	.short	(.L_3 - .L_2)
	.align		4
.L_2:
        /*0004*/ 	.word	index@(_Z13rowmax_kernelPfS_)
        /*0008*/ 	.word	0x00000016


	//----- nvinfo : EIATTR_FRAME_SIZE
	.align		4
.L_3:
        /*000c*/ 	.byte	0x04, 0x11
        /*000e*/ 	.short	(.L_5 - .L_4)
	.align		4
.L_4:
        /*0010*/ 	.word	index@(_Z13rowmax_kernelPfS_)
        /*0014*/ 	.word	0x00000000


	//----- nvinfo : EIATTR_MIN_STACK_SIZE
	.align		4
.L_5:
        /*0018*/ 	.byte	0x04, 0x12
        /*001a*/ 	.short	(.L_7 - .L_6)
	.align		4
.L_6:
        /*001c*/ 	.word	index@(_Z13rowmax_kernelPfS_)
        /*0020*/ 	.word	0x00000000
.L_7:


//--------------------- .nv.compat                --------------------------
	.section	.nv.compat,"",@"SHT_CUDA_COMPAT_INFO"
	.align	4
        /*0000*/ 	.byte	0x02, 0x09, 0x00, 0x00, 0x02, 0x02, 0x01, 0x00, 0x02, 0x05, 0x05, 0x00, 0x03, 0x07, 0x01, 0x01
        /*0010*/ 	.byte	0x02, 0x03, 0x00, 0x00, 0x02, 0x06, 0x01, 0x00, 0x04, 0x0b, 0x08, 0x00, 0x09, 0x00, 0x00, 0x00
        /*0020*/ 	.byte	0x00, 0x00, 0x00, 0x00


//--------------------- .nv.info._Z13rowmax_kernelPfS_ --------------------------
	.section	.nv.info._Z13rowmax_kernelPfS_,"",@"SHT_CUDA_INFO"
	.sectionflags	@""
	.align	4


	//----- nvinfo : EIATTR_CUDA_API_VERSION
	.align		4
        /*0000*/ 	.byte	0x04, 0x37
        /*0002*/ 	.short	(.L_9 - .L_8)
.L_8:
        /*0004*/ 	.word	0x00000082


	//----- nvinfo : EIATTR_KPARAM_INFO
	.align		4
.L_9:
        /*0008*/ 	.byte	0x04, 0x17
        /*000a*/ 	.short	(.L_11 - .L_10)
.L_10:
        /*000c*/ 	.word	0x00000000
        /*0010*/ 	.short	0x0001
        /*0012*/ 	.short	0x0008
        /*0014*/ 	.byte	0x00, 0xf5, 0x21, 0x00


	//----- nvinfo : EIATTR_KPARAM_INFO
	.align		4
.L_11:
        /*0018*/ 	.byte	0x04, 0x17
        /*001a*/ 	.short	(.L_13 - .L_12)
.L_12:
        /*001c*/ 	.word	0x00000000
        /*0020*/ 	.short	0x0000
        /*0022*/ 	.short	0x0000
        /*0024*/ 	.byte	0x00, 0xf5, 0x21, 0x00


	//----- nvinfo : EIATTR_SPARSE_MMA_MASK
	.align		4
.L_13:
        /*0028*/ 	.byte	0x03, 0x50
        /*002a*/ 	.short	0x0000


	//----- nvinfo : EIATTR_MAXREG_COUNT
	.align		4
        /*002c*/ 	.byte	0x03, 0x1b
        /*002e*/ 	.short	0x00ff


	//----- nvinfo : EIATTR_MERCURY_ISA_VERSION
	.align		4
        /*0030*/ 	.byte	0x03, 0x5f
        /*0032*/ 	.short	0x0101


	//----- nvinfo : EIATTR_VRC_CTA_INIT_COUNT
	.align		4
        /*0034*/ 	.byte	0x02, 0x4a
	.zero		1
	.zero		1


	//----- nvinfo : EIATTR_EXIT_INSTR_OFFSETS
	.align		4
        /*0038*/ 	.byte	0x04, 0x1c
        /*003a*/ 	.short	(.L_15 - .L_14)


	//   ....[0]....
.L_14:
        /*003c*/ 	.word	0x00000340


	//   ....[1]....
        /*0040*/ 	.word	0x000003d0


	//----- nvinfo : EIATTR_CRS_STACK_SIZE
	.align		4
.L_15:
        /*0044*/ 	.byte	0x04, 0x1e
        /*0046*/ 	.short	(.L_17 - .L_16)
.L_16:
        /*0048*/ 	.word	0x00000000


	//----- nvinfo : EIATTR_CBANK_PARAM_SIZE
	.align		4
.L_17:
        /*004c*/ 	.byte	0x03, 0x19
        /*004e*/ 	.short	0x0010


	//----- nvinfo : EIATTR_PARAM_CBANK
	.align		4
        /*0050*/ 	.byte	0x04, 0x0a
        /*0052*/ 	.short	(.L_19 - .L_18)
	.align		4
.L_18:
        /*0054*/ 	.word	index@(.nv.constant0._Z13rowmax_kernelPfS_)
        /*0058*/ 	.short	0x0380
        /*005a*/ 	.short	0x0010


	//----- nvinfo : EIATTR_SW_WAR
	.align		4
.L_19:
        /*005c*/ 	.byte	0x04, 0x36
        /*005e*/ 	.short	(.L_21 - .L_20)
.L_20:
        /*0060*/ 	.word	0x00000008
.L_21:


//--------------------- .nv.callgraph             --------------------------
	.section	.nv.callgraph,"",@"SHT_CUDA_CALLGRAPH"
	.align	4
	.sectionentsize	8
	.align		4
        /*0000*/ 	.word	0x00000000
	.align		4
        /*0004*/ 	.word	0xffffffff
	.align		4
        /*0008*/ 	.word	0x00000000
	.align		4
        /*000c*/ 	.word	0xfffffffe
	.align		4
        /*0010*/ 	.word	0x00000000
	.align		4
        /*0014*/ 	.word	0xfffffffd
	.align		4
        /*0018*/ 	.word	0x00000000
	.align		4
        /*001c*/ 	.word	0xfffffffc


//--------------------- .nv.constant4             --------------------------
	.section	.nv.constant4,"a",@progbits
	.align	8
	.align		8
.nv.constant4:
        /*0000*/ 	.dword	x
	.align		8
        /*0008*/ 	.dword	result


//--------------------- .text._Z13rowmax_kernelPfS_ --------------------------
	.section	.text._Z13rowmax_kernelPfS_,"ax",@progbits
	.align	128
        .global         _Z13rowmax_kernelPfS_
        .type           _Z13rowmax_kernelPfS_,@function
        .size           _Z13rowmax_kernelPfS_,(.L_x_3 - _Z13rowmax_kernelPfS_)
        .other          _Z13rowmax_kernelPfS_,@"STO_CUDA_ENTRY STV_DEFAULT"
_Z13rowmax_kernelPfS_:
.text._Z13rowmax_kernelPfS_:
[----:B------:R-:W-:Y:S01]  /*0000*/  LDC R1, c[0x0][0x37c] ;  /* 0x0000df00ff017b82 */ /* 0x000fe20000000800 */
[----:B------:R-:W0:Y:S07]  /*0010*/  S2R R0, SR_TID.X ;  /* 0x0000000000007919 */ /* 0x000e2e0000002100 */
[----:B------:R-:W1:Y:S01]  /*0020*/  LDC R2, c[0x0][0x364] ;  /* 0x0000d900ff027b82 */ /* 0x000e620000000800 */
[----:B------:R-:W1:Y:S07]  /*0030*/  S2R R3, SR_TID.Y ;  /* 0x0000000000037919 */ /* 0x000e6e0000002200 */
[----:B------:R-:W0:Y:S08]  /*0040*/  S2UR UR5, SR_CTAID.X ;  /* 0x00000000000579c3 */ /* 0x000e300000002500 */
[----:B------:R-:W0:Y:S08]  /*0050*/  LDC R5, c[0x0][0x360] ;  /* 0x0000d800ff057b82 */ /* 0x000e300000000800 */
[----:B------:R-:W1:Y:S01]  /*0060*/  S2UR UR4, SR_CTAID.Y ;  /* 0x00000000000479c3 */ /* 0x000e620000002600 */
[----:B0-----:R-:W-:-:S05]  /*0070*/  IMAD R0, R5, UR5, R0 ;  /* 0x0000000505007c24 */ /* 0x001fca000f8e0200 */
[----:B------:R-:W-:Y:S01]  /*0080*/  ISETP.GT.AND P0, PT, R0, 0x7, PT ;  /* 0x000000070000780c */ /* 0x000fe20003f04270 */
[----:B-1----:R-:W-:Y:S01]  /*0090*/  IMAD R3, R2, UR4, R3 ;  /* 0x0000000402037c24 */ /* 0x002fe2000f8e0203 */
[----:B------:R-:W0:Y:S04]  /*00a0*/  LDCU.64 UR4, c[0x0][0x358] ;  /* 0x00006b00ff0477ac */ /* 0x000e280008000a00 */
[----:B------:R-:W-:-:S13]  /*00b0*/  ISETP.GT.U32.OR P0, PT, R3, 0x7, P0 ;  /* 0x000000070300780c */ /* 0x000fda0000704470 */
[----:B------:R-:W1:Y:S01]  /*00c0*/  @!P0 LDC.64 R6, c[0x0][0x380] ;  /* 0x0000e000ff068b82 */ /* 0x000e620000000a00 */
[----:B------:R-:W-:-:S04]  /*00d0*/  @!P0 IMAD R5, R3, 0x8, R0 ;  /* 0x0000000803058824 */ /* 0x000fc800078e0200 */
[----:B-1----:R-:W-:-:S03]  /*00e0*/  @!P0 IMAD.WIDE R6, R5, 0x4, R6 ;  /* 0x0000000405068825 */ /* 0x002fc600078e0206 */
[----:B------:R-:W1:Y:S03]  /*00f0*/  LDC.64 R4, c[0x4][RZ] ;  /* 0x01000000ff047b82 */ /* 0x000e660000000a00 */
[----:B0-----:R-:W2:Y:S01]  /*0100*/  @!P0 LDG.E R7, desc[UR4][R6.64] ;  /* 0x0000000406078981 */ /* 0x001ea2000c1e1900 */
[C---:B------:R-:W-:Y:S01]  /*0110*/  ISETP.GT.U32.AND P1, PT, R3.reuse, 0x7, PT ;  /* 0x000000070300780c */ /* 0x040fe20003f24070 */
[----:B------:R-:W-:Y:S01]  /*0120*/  BSSY.RECONVERGENT B0, `(.L_x_0) ;  /* 0x0000021000007945 */ /* 0x000fe20003800200 */
[C---:B------:R-:W-:Y:S02]  /*0130*/  ISETP.GT.AND P2, PT, R0.reuse, RZ, PT ;  /* 0x000000ff0000720c */ /* 0x040fe40003f44270 */
[----:B------:R-:W-:Y:S02]  /*0140*/  ISETP.NE.OR P1, PT, R0, RZ, P1 ;  /* 0x000000ff0000720c */ /* 0x000fe40000f25670 */
[C---:B------:R-:W-:Y:S01]  /*0150*/  ISETP.GT.U32.OR P2, PT, R3.reuse, 0x7, P2 ;  /* 0x000000070300780c */ /* 0x040fe20001744470 */
[----:B-1----:R-:W-:-:S04]  /*0160*/  IMAD.WIDE.U32 R4, R3, 0x20, R4 ;  /* 0x0000002003047825 */ /* 0x002fc800078e0004 */
[----:B------:R-:W-:-:S05]  /*0170*/  @!P0 IMAD.WIDE R8, R0, 0x4, R4 ;  /* 0x0000000400088825 */ /* 0x000fca00078e0204 */
[----:B--2---:R0:W-:Y:S01]  /*0180*/  @!P0 STG.E desc[UR4][R8.64], R7 ;  /* 0x0000000708008986 */ /* 0x0041e2000c101904 */
[----:B------:R-:W-:Y:S05]  /*0190*/  @P1 BRA `(.L_x_1) ;  /* 0x0000000000641947 */ /* 0x000fea0003800000 */
[----:B------:R-:W2:Y:S04]  /*01a0*/  LDG.E R2, desc[UR4][R4.64] ;  /* 0x0000000404027981 */ /* 0x000ea8000c1e1900 */
[----:B0-----:R-:W2:Y:S04]  /*01b0*/  LDG.E R7, desc[UR4][R4.64+0x4] ;  /* 0x0000040404077981 */ /* 0x001ea8000c1e1900 */
[----:B------:R-:W3:Y:S04]  /*01c0*/  LDG.E R9, desc[UR4][R4.64+0x8] ;  /* 0x0000080404097981 */ /* 0x000ee8000c1e1900 */
[----:B------:R-:W4:Y:S04]  /*01d0*/  LDG.E R11, desc[UR4][R4.64+0xc] ;  /* 0x00000c04040b7981 */ /* 0x000f28000c1e1900 */
[----:B------:R-:W5:Y:S04]  /*01e0*/  LDG.E R13, desc[UR4][R4.64+0x10] ;  /* 0x00001004040d7981 */ /* 0x000f68000c1e1900 */
[----:B------:R-:W5:Y:S04]  /*01f0*/  LDG.E R15, desc[UR4][R4.64+0x14] ;  /* 0x00001404040f7981 */ /* 0x000f68000c1e1900 */
[----:B------:R-:W5:Y:S04]  /*0200*/  LDG.E R17, desc[UR4][R4.64+0x18] ;  /* 0x0000180404117981 */ /* 0x000f68000c1e1900 */
[----:B------:R0:W5:Y:S01]  /*0210*/  LDG.E R19, desc[UR4][R4.64+0x1c] ;  /* 0x00001c0404137981 */ /* 0x000162000c1e1900 */
[----:B--2---:R-:W-:-:S04]  /*0220*/  FSETP.GT.AND P0, PT, R7, R2, PT ;  /* 0x000000020700720b */ /* 0x004fc80003f04000 */
[----:B------:R-:W-:Y:S02]  /*0230*/  FSEL R2, R7, R2, P0 ;  /* 0x0000000207027208 */ /* 0x000fe40000000000 */
[----:B------:R-:W0:Y:S02]  /*0240*/  LDC.64 R6, c[0x4][0x8] ;  /* 0x01000200ff067b82 */ /* 0x000e240000000a00 */
[----:B---3--:R-:W-:-:S04]  /*0250*/  FSETP.GT.AND P0, PT, R9, R2, PT ;  /* 0x000000020900720b */ /* 0x008fc80003f04000 */
[----:B------:R-:W-:-:S04]  /*0260*/  FSEL R2, R9, R2, P0 ;  /* 0x0000000209027208 */ /* 0x000fc80000000000 */
[----:B----4-:R-:W-:-:S04]  /*0270*/  FSETP.GT.AND P0, PT, R11, R2, PT ;  /* 0x000000020b00720b */ /* 0x010fc80003f04000 */
[----:B------:R-:W-:-:S04]  /*0280*/  FSEL R2, R11, R2, P0 ;  /* 0x000000020b027208 */ /* 0x000fc80000000000 */
[----:B-----5:R-:W-:-:S04]  /*0290*/  FSETP.GT.AND P0, PT, R13, R2, PT ;  /* 0x000000020d00720b */ /* 0x020fc80003f04000 */
[----:B------:R-:W-:Y:S01]  /*02a0*/  FSEL R2, R13, R2, P0 ;  /* 0x000000020d027208 */ /* 0x000fe20000000000 */
[----:B0-----:R-:W-:-:S03]  /*02b0*/  IMAD.WIDE.U32 R4, R3, 0x4, R6 ;  /* 0x0000000403047825 */ /* 0x001fc600078e0006 */
[----:B------:R-:W-:-:S04]  /*02c0*/  FSETP.GT.AND P0, PT, R15, R2, PT ;  /* 0x000000020f00720b */ /* 0x000fc80003f04000 */
[----:B------:R-:W-:-:S04]  /*02d0*/  FSEL R2, R15, R2, P0 ;  /* 0x000000020f027208 */ /* 0x000fc80000000000 */
[----:B------:R-:W-:-:S04]  /*02e0*/  FSETP.GT.AND P0, PT, R17, R2, PT ;  /* 0x000000021100720b */ /* 0x000fc80003f04000 */
[----:B------:R-:W-:-:S04]  /*02f0*/  FSEL R2, R17, R2, P0 ;  /* 0x0000000211027208 */ /* 0x000fc80000000000 */
[----:B------:R-:W-:-:S04]  /*0300*/  FSETP.GT.AND P0, PT, R19, R2, PT ;  /* 0x000000021300720b */ /* 0x000fc80003f04000 */
[----:B------:R-:W-:-:S05]  /*0310*/  FSEL R19, R19, R2, P0 ;  /* 0x0000000213137208 */ /* 0x000fca0000000000 */
[----:B------:R1:W-:Y:S04]  /*0320*/  STG.E desc[UR4][R4.64], R19 ;  /* 0x0000001304007986 */ /* 0x0003e8000c101904 */
.L_x_1:
[----:B------:R-:W-:Y:S05]  /*0330*/  BSYNC.RECONVERGENT B0 ;  /* 0x0000000000007941 */ /* 0x000fea0003800200 */
.L_x_0:
[----:B------:R-:W-:Y:S05]  /*0340*/  @P2 EXIT ;  /* 0x000000000000294d */ /* 0x000fea0003800000 */
[----:B-1----:R-:W1:Y:S08]  /*0350*/  LDC.64 R4, c[0x4][0x8] ;  /* 0x01000200ff047b82 */ /* 0x002e700000000a00 */
[----:B0-----:R-:W0:Y:S01]  /*0360*/  LDC.64 R6, c[0x0][0x388] ;  /* 0x0000e200ff067b82 */ /* 0x001e220000000a00 */
[----:B-1----:R-:W-:-:S04]  /*0370*/  IMAD.WIDE.U32 R4, R3, 0x4, R4 ;  /* 0x0000000403047825 */ /* 0x002fc800078e0004 */
[----:B------:R-:W-:-:S06]  /*0380*/  IMAD.WIDE R4, R0, 0x4, R4 ;  /* 0x0000000400047825 */ /* 0x000fcc00078e0204 */
[----:B------:R-:W2:Y:S01]  /*0390*/  LDG.E R5, desc[UR4][R4.64] ;  /* 0x0000000404057981 */ /* 0x000ea2000c1e1900 */
[----:B------:R-:W-:-:S04]  /*03a0*/  IMAD.IADD R3, R3, 0x1, R0 ;  /* 0x0000000103037824 */ /* 0x000fc800078e0200 */
[----:B0-----:R-:W-:-:S05]  /*03b0*/  IMAD.WIDE R2, R3, 0x4, R6 ;  /* 0x0000000403027825 */ /* 0x001fca00078e0206 */
[----:B--2---:R-:W-:Y:S01]  /*03c0*/  STG.E desc[UR4][R2.64], R5 ;  /* 0x0000000502007986 */ /* 0x004fe2000c101904 */
[----:B------:R-:W-:Y:S05]  /*03d0*/  EXIT ;  /* 0x000000000000794d */ /* 0x000fea0003800000 */
.L_x_2:
[----:B------:R-:W-:-:S00]  /*03e0*/  BRA `(.L_x_2) ;  /* 0xfffffffc00fc7947 */ /* 0x000fc0000383ffff */
[----:B------:R-:W-:-:S00]  /*03f0*/  NOP ;  /* 0x0000000000007918 */ /* 0x000fc00000000000 */
        /* <DEDUP_REMOVED lines=8> */
.L_x_3:


//--------------------- .nv.shared.reserved.0     --------------------------
	.section	.nv.shared.reserved.0,"aw",@nobits
	.weak		__nv_reservedSMEM_offset_0_alias
	.size		__nv_reservedSMEM_offset_0_alias, 0, 64
	.other		__nv_reservedSMEM_offset_0_alias,@"STO_CUDA_RESERVED_SHARED STV_DEFAULT"
__nv_reservedSMEM_offset_0_alias:
	.zero		0
	.zero		64


//--------------------- .nv.global                --------------------------
	.section	.nv.global,"aw",@nobits
	.align	4
.nv.global:
	.type		result,@object
	.size		result,(x - result)
result:
	.zero		32
	.type		x,@object
	.size		x,(.L_0 - x)
x:
	.zero		256
.L_0:


//--------------------- .nv.constant0._Z13rowmax_kernelPfS_ --------------------------
	.section	.nv.constant0._Z13rowmax_kernelPfS_,"a",@progbits
	.sectionflags	@""
	.align	4
.nv.constant0._Z13rowmax_kernelPfS_:
	.zero		912


//--------------------- SYMBOLS --------------------------

	.type		.nv.reservedSmem.offset0,@object
	.size		.nv.reservedSmem.offset0,0x4
